//
// Generated by NVIDIA NVVM Compiler
//
// Compiler Build ID: CL-36424714
// Cuda compilation tools, release 13.0, V13.0.88
// Based on NVVM 20.0.0
//

.version 9.0
.target sm_100
.address_size 64

	// .globl	_Z26CustomAddMulDivBpropKernelPfS_S_S_S_S_S_m

.visible .entry _Z26CustomAddMulDivBpropKernelPfS_S_S_S_S_S_m(
	.param .u64 .ptr .align 1 _Z26CustomAddMulDivBpropKernelPfS_S_S_S_S_S_m_param_0,
	.param .u64 .ptr .align 1 _Z26CustomAddMulDivBpropKernelPfS_S_S_S_S_S_m_param_1,
	.param .u64 .ptr .align 1 _Z26CustomAddMulDivBpropKernelPfS_S_S_S_S_S_m_param_2,
	.param .u64 .ptr .align 1 _Z26CustomAddMulDivBpropKernelPfS_S_S_S_S_S_m_param_3,
	.param .u64 .ptr .align 1 _Z26CustomAddMulDivBpropKernelPfS_S_S_S_S_S_m_param_4,
	.param .u64 .ptr .align 1 _Z26CustomAddMulDivBpropKernelPfS_S_S_S_S_S_m_param_5,
	.param .u64 .ptr .align 1 _Z26CustomAddMulDivBpropKernelPfS_S_S_S_S_S_m_param_6,
	.param .u64 _Z26CustomAddMulDivBpropKernelPfS_S_S_S_S_S_m_param_7
)
{
	.reg .pred 	%p<2>;
	.reg .b32 	%r<5>;
	.reg .b32 	%f<18>;
	.reg .b64 	%rd<26>;

	ld.param.u64 	%rd3, [_Z26CustomAddMulDivBpropKernelPfS_S_S_S_S_S_m_param_1];
	ld.param.u64 	%rd4, [_Z26CustomAddMulDivBpropKernelPfS_S_S_S_S_S_m_param_2];
	ld.param.u64 	%rd5, [_Z26CustomAddMulDivBpropKernelPfS_S_S_S_S_S_m_param_3];
	ld.param.u64 	%rd6, [_Z26CustomAddMulDivBpropKernelPfS_S_S_S_S_S_m_param_4];
	ld.param.u64 	%rd7, [_Z26CustomAddMulDivBpropKernelPfS_S_S_S_S_S_m_param_5];
	ld.param.u64 	%rd8, [_Z26CustomAddMulDivBpropKernelPfS_S_S_S_S_S_m_param_6];
	ld.param.u64 	%rd9, [_Z26CustomAddMulDivBpropKernelPfS_S_S_S_S_S_m_param_7];
	mov.u32 	%r1, %ctaid.x;
	shl.b32 	%r2, %r1, 10;
	mov.u32 	%r3, %tid.x;
	or.b32  	%r4, %r2, %r3;
	cvt.u64.u32 	%rd1, %r4;
	setp.le.u64 	%p1, %rd9, %rd1;
	@%p1 bra 	$L__BB0_2;
	ld.param.u64 	%rd25, [_Z26CustomAddMulDivBpropKernelPfS_S_S_S_S_S_m_param_0];
	cvta.to.global.u64 	%rd10, %rd4;
	cvta.to.global.u64 	%rd11, %rd5;
	cvta.to.global.u64 	%rd12, %rd3;
	cvta.to.global.u64 	%rd13, %rd6;
	cvta.to.global.u64 	%rd14, %rd7;
	cvta.to.global.u64 	%rd15, %rd25;
	cvta.to.global.u64 	%rd16, %rd8;
	shl.b64 	%rd17, %rd1, 2;
	add.s64 	%rd18, %rd10, %rd17;
	ld.global.f32 	%f1, [%rd18];
	add.s64 	%rd19, %rd11, %rd17;
	ld.global.f32 	%f2, [%rd19];
	add.s64 	%rd20, %rd12, %rd17;
	ld.global.f32 	%f3, [%rd20];
	fma.rn.f32 	%f4, %f2, %f3, %f1;
	add.s64 	%rd21, %rd13, %rd17;
	ld.global.f32 	%f5, [%rd21];
	div.rn.f32 	%f6, %f5, %f3;
	add.f32 	%f7, %f4, %f6;
	add.s64 	%rd22, %rd14, %rd17;
	st.global.f32 	[%rd22], %f7;
	ld.global.f32 	%f8, [%rd18];
	ld.global.f32 	%f9, [%rd19];
	add.s64 	%rd23, %rd15, %rd17;
	ld.global.f32 	%f10, [%rd23];
	fma.rn.f32 	%f11, %f9, %f10, %f8;
	ld.global.f32 	%f12, [%rd21];
	mul.f32 	%f13, %f10, %f12;
	ld.global.f32 	%f14, [%rd20];
	div.rn.f32 	%f15, %f13, %f14;
	div.rn.f32 	%f16, %f15, %f14;
	sub.f32 	%f17, %f11, %f16;
	add.s64 	%rd24, %rd16, %rd17;
	st.global.f32 	[%rd24], %f17;
$L__BB0_2:
	ret;

}


// ===== COMPILED SASS (sm_100) =====

	.target	sm_100

	.elftype	@"ET_EXEC"


//--------------------- .note.nv.tkinfo           --------------------------
	.section	.note.nv.tkinfo,"",@"SHT_NOTE"
	.sectionflags	@"SHF_NOTE_NV_TKINFO"
	.tkinfo
        /*0018*/ 	.word	0x00000002
        /*0030*/ 	.string	""
        /*0030*/ 	.string	"ptxas"
        /*0030*/ 	.string	"Cuda compilation tools, release 13.0, V13.0.88"
        /*0030*/ 	.string	"Build cuda_13.0.r13.0/compiler.36424714_0"
        /*0030*/ 	.string	"-arch sm_100 -m 64 "



//--------------------- .note.nv.cuinfo           --------------------------
	.section	.note.nv.cuinfo,"",@"SHT_NOTE"
	.sectionflags	@"SHF_NOTE_NV_CUINFO"
        /*0018*/ 	.short	0x0002
        /*001a*/ 	.short	0x0064
        /*001c*/ 	.short	0x0082
	.zero		2


//--------------------- .nv.info                  --------------------------
	.section	.nv.info,"",@"SHT_CUDA_INFO"
	.align	4


	//----- nvinfo : EIATTR_REGCOUNT
	.align		4
        /*0000*/ 	.byte	0x04, 0x2f
        /*0002*/ 	.short	(.L_1 - .L_0)
	.align		4
.L_0:
        /*0004*/ 	.word	index@(_Z26CustomAddMulDivBpropKernelPfS_S_S_S_S_S_m)
        /*0008*/ 	.word	0x00000019


	//----- nvinfo : EIATTR_FRAME_SIZE
	.align		4
.L_1:
        /*000c*/ 	.byte	0x04, 0x11
        /*000e*/ 	.short	(.L_3 - .L_2)
	.align		4
.L_2:
        /*0010*/ 	.word	index@($__internal_0_$__cuda_sm3x_div_rn_noftz_f32_slowpath)
        /*0014*/ 	.word	0x00000000


	//----- nvinfo : EIATTR_FRAME_SIZE
	.align		4
.L_3:
        /*0018*/ 	.byte	0x04, 0x11
        /*001a*/ 	.short	(.L_5 - .L_4)
	.align		4
.L_4:
        /*001c*/ 	.word	index@(_Z26CustomAddMulDivBpropKernelPfS_S_S_S_S_S_m)
        /*0020*/ 	.word	0x00000000


	//----- nvinfo : EIATTR_MIN_STACK_SIZE
	.align		4
.L_5:
        /*0024*/ 	.byte	0x04, 0x12
        /*0026*/ 	.short	(.L_7 - .L_6)
	.align		4
.L_6:
        /*0028*/ 	.word	index@(_Z26CustomAddMulDivBpropKernelPfS_S_S_S_S_S_m)
        /*002c*/ 	.word	0x00000000
.L_7:


//--------------------- .nv.compat                --------------------------
	.section	.nv.compat,"",@"SHT_CUDA_COMPAT_INFO"
	.align	4
        /*0000*/ 	.byte	0x02, 0x09, 0x00, 0x00, 0x02, 0x02, 0x01, 0x00, 0x02, 0x05, 0x05, 0x00, 0x03, 0x07, 0x01, 0x01
        /*0010*/ 	.byte	0x02, 0x03, 0x00, 0x00, 0x02, 0x06, 0x01, 0x00, 0x04, 0x0b, 0x08, 0x00, 0x01, 0x00, 0x00, 0x00
        /*0020*/ 	.byte	0x00, 0x00, 0x00, 0x00


//--------------------- .nv.info._Z26CustomAddMulDivBpropKernelPfS_S_S_S_S_S_m --------------------------
	.section	.nv.info._Z26CustomAddMulDivBpropKernelPfS_S_S_S_S_S_m,"",@"SHT_CUDA_INFO"
	.sectionflags	@""
	.align	4


	//----- nvinfo : EIATTR_CUDA_API_VERSION
	.align		4
        /*0000*/ 	.byte	0x04, 0x37
        /*0002*/ 	.short	(.L_9 - .L_8)
.L_8:
        /*0004*/ 	.word	0x00000082


	//----- nvinfo : EIATTR_KPARAM_INFO
	.align		4
.L_9:
        /*0008*/ 	.byte	0x04, 0x17
        /*000a*/ 	.short	(.L_11 - .L_10)
.L_10:
        /*000c*/ 	.word	0x00000000
        /*0010*/ 	.short	0x0007
        /*0012*/ 	.short	0x0038
        /*0014*/ 	.byte	0x00, 0xf0, 0x21, 0x00


	//----- nvinfo : EIATTR_KPARAM_INFO
	.align		4
.L_11:
        /*0018*/ 	.byte	0x04, 0x17
        /*001a*/ 	.short	(.L_13 - .L_12)
.L_12:
        /*001c*/ 	.word	0x00000000
        /*0020*/ 	.short	0x0006
        /*0022*/ 	.short	0x0030
        /*0024*/ 	.byte	0x00, 0xf5, 0x21, 0x00


	//----- nvinfo : EIATTR_KPARAM_INFO
	.align		4
.L_13:
        /*0028*/ 	.byte	0x04, 0x17
        /*002a*/ 	.short	(.L_15 - .L_14)
.L_14:
        /*002c*/ 	.word	0x00000000
        /*0030*/ 	.short	0x0005
        /*0032*/ 	.short	0x0028
        /*0034*/ 	.byte	0x00, 0xf5, 0x21, 0x00


	//----- nvinfo : EIATTR_KPARAM_INFO
	.align		4
.L_15:
        /*0038*/ 	.byte	0x04, 0x17
        /*003a*/ 	.short	(.L_17 - .L_16)
.L_16:
        /*003c*/ 	.word	0x00000000
        /*0040*/ 	.short	0x0004
        /*0042*/ 	.short	0x0020
        /*0044*/ 	.byte	0x00, 0xf5, 0x21, 0x00


	//----- nvinfo : EIATTR_KPARAM_INFO
	.align		4
.L_17:
        /*0048*/ 	.byte	0x04, 0x17
        /*004a*/ 	.short	(.L_19 - .L_18)
.L_18:
        /*004c*/ 	.word	0x00000000
        /*0050*/ 	.short	0x0003
        /*0052*/ 	.short	0x0018
        /*0054*/ 	.byte	0x00, 0xf5, 0x21, 0x00


	//----- nvinfo : EIATTR_KPARAM_INFO
	.align		4
.L_19:
        /*0058*/ 	.byte	0x04, 0x17
        /*005a*/ 	.short	(.L_21 - .L_20)
.L_20:
        /*005c*/ 	.word	0x00000000
        /*0060*/ 	.short	0x0002
        /*0062*/ 	.short	0x0010
        /*0064*/ 	.byte	0x00, 0xf5, 0x21, 0x00


	//----- nvinfo : EIATTR_KPARAM_INFO
	.align		4
.L_21:
        /*0068*/ 	.byte	0x04, 0x17
        /*006a*/ 	.short	(.L_23 - .L_22)
.L_22:
        /*006c*/ 	.word	0x00000000
        /*0070*/ 	.short	0x0001
        /*0072*/ 	.short	0x0008
        /*0074*/ 	.byte	0x00, 0xf5, 0x21, 0x00


	//----- nvinfo : EIATTR_KPARAM_INFO
	.align		4
.L_23:
        /*0078*/ 	.byte	0x04, 0x17
        /*007a*/ 	.short	(.L_25 - .L_24)
.L_24:
        /*007c*/ 	.word	0x00000000
        /*0080*/ 	.short	0x0000
        /*0082*/ 	.short	0x0000
        /*0084*/ 	.byte	0x00, 0xf5, 0x21, 0x00


	//----- nvinfo : EIATTR_SPARSE_MMA_MASK
	.align		4
.L_25:
        /*0088*/ 	.byte	0x03, 0x50
        /*008a*/ 	.short	0x0000


	//----- nvinfo : EIATTR_MAXREG_COUNT
	.align		4
        /*008c*/ 	.byte	0x03, 0x1b
        /*008e*/ 	.short	0x00ff


	//----- nvinfo : EIATTR_MERCURY_ISA_VERSION
	.align		4
        /*0090*/ 	.byte	0x03, 0x5f
        /*0092*/ 	.short	0x0101


	//----- nvinfo : EIATTR_VRC_CTA_INIT_COUNT
	.align		4
        /*0094*/ 	.byte	0x02, 0x4a
	.zero		1
	.zero		1


	//----- nvinfo : EIATTR_EXIT_INSTR_OFFSETS
	.align		4
        /*0098*/ 	.byte	0x04, 0x1c
        /*009a*/ 	.short	(.L_27 - .L_26)


	//   ....[0]....
.L_26:
        /*009c*/ 	.word	0x00000080


	//   ....[1]....
        /*00a0*/ 	.word	0x00000580


	//----- nvinfo : EIATTR_CRS_STACK_SIZE
	.align		4
.L_27:
        /*00a4*/ 	.byte	0x04, 0x1e
        /*00a6*/ 	.short	(.L_29 - .L_28)
.L_28:
        /*00a8*/ 	.word	0x00000000


	//----- nvinfo : EIATTR_CBANK_PARAM_SIZE
	.align		4
.L_29:
        /*00ac*/ 	.byte	0x03, 0x19
        /*00ae*/ 	.short	0x0040


	//----- nvinfo : EIATTR_PARAM_CBANK
	.align		4
        /*00b0*/ 	.byte	0x04, 0x0a
        /*00b2*/ 	.short	(.L_31 - .L_30)
	.align		4
.L_30:
        /*00b4*/ 	.word	index@(.nv.constant0._Z26CustomAddMulDivBpropKernelPfS_S_S_S_S_S_m)
        /*00b8*/ 	.short	0x0380
        /*00ba*/ 	.short	0x0040


	//----- nvinfo : EIATTR_SW_WAR
	.align		4
.L_31:
        /*00bc*/ 	.byte	0x04, 0x36
        /*00be*/ 	.short	(.L_33 - .L_32)
.L_32:
        /*00c0*/ 	.word	0x00000008
.L_33:


//--------------------- .nv.callgraph             --------------------------
	.section	.nv.callgraph,"",@"SHT_CUDA_CALLGRAPH"
	.align	4
	.sectionentsize	8
	.align		4
        /*0000*/ 	.word	0x00000000
	.align		4
        /*0004*/ 	.word	0xffffffff
	.align		4
        /*0008*/ 	.word	0x00000000
	.align		4
        /*000c*/ 	.word	0xfffffffe
	.align		4
        /*0010*/ 	.word	0x00000000
	.align		4
        /*0014*/ 	.word	0xfffffffd
	.align		4
        /*0018*/ 	.word	0x00000000
	.align		4
        /*001c*/ 	.word	0xfffffffc


//--------------------- .text._Z26CustomAddMulDivBpropKernelPfS_S_S_S_S_S_m --------------------------
	.section	.text._Z26CustomAddMulDivBpropKernelPfS_S_S_S_S_S_m,"ax",@progbits
	.align	128
        .global         _Z26CustomAddMulDivBpropKernelPfS_S_S_S_S_S_m
        .type           _Z26CustomAddMulDivBpropKernelPfS_S_S_S_S_S_m,@function
        .size           _Z26CustomAddMulDivBpropKernelPfS_S_S_S_S_S_m,(.L_x_18 - _Z26CustomAddMulDivBpropKernelPfS_S_S_S_S_S_m)
        .other          _Z26CustomAddMulDivBpropKernelPfS_S_S_S_S_S_m,@"STO_CUDA_ENTRY STV_DEFAULT"
_Z26CustomAddMulDivBpropKernelPfS_S_S_S_S_S_m:
.text._Z26CustomAddMulDivBpropKernelPfS_S_S_S_S_S_m:
[----:B------:R-:W-:Y:S01]  /*0000*/  LDC R1, c[0x0][0x37c] ;  /* 0x0000df00ff017b82 */ /* 0x000fe20000000800 */
[----:B------:R-:W0:Y:S07]  /*0010*/  S2R R12, SR_TID.X ;  /* 0x00000000000c7919 */ /* 0x000e2e0000002100 */
[----:B------:R-:W1:Y:S01]  /*0020*/  S2UR UR4, SR_CTAID.X ;  /* 0x00000000000479c3 */ /* 0x000e620000002500 */
[----:B------:R-:W2:Y:S01]  /*0030*/  LDCU.64 UR6, c[0x0][0x3b8] ;  /* 0x00007700ff0677ac */ /* 0x000ea20008000a00 */
[----:B-1----:R-:W-:-:S06]  /*0040*/  USHF.L.U32 UR4, UR4, 0xa, URZ ;  /* 0x0000000a04047899 */ /* 0x002fcc00080006ff */
[----:B0-----:R-:W-:-:S04]  /*0050*/  LOP3.LUT R12, R12, UR4, RZ, 0xfc, !PT ;  /* 0x000000040c0c7c12 */ /* 0x001fc8000f8efcff */
[----:B--2---:R-:W-:-:S04]  /*0060*/  ISETP.GE.U32.AND P0, PT, R12, UR6, PT ;  /* 0x000000060c007c0c */ /* 0x004fc8000bf06070 */
[----:B------:R-:W-:-:S13]  /*0070*/  ISETP.GE.U32.AND.EX P0, PT, RZ, UR7, PT, P0 ;  /* 0x00000007ff007c0c */ /* 0x000fda000bf06100 */
[----:B------:R-:W-:Y:S05]  /*0080*/  @P0 EXIT ;  /* 0x000000000000094d */ /* 0x000fea0003800000 */
[----:B------:R-:W0:Y:S01]  /*0090*/  LDCU.64 UR6, c[0x0][0x388] ;  /* 0x00007100ff0677ac */ /* 0x000e220008000a00 */
[----:B------:R-:W-:Y:S01]  /*00a0*/  IMAD.SHL.U32 R2, R12, 0x4, RZ ;  /* 0x000000040c027824 */ /* 0x000fe200078e00ff */
[----:B------:R-:W-:Y:S01]  /*00b0*/  SHF.R.U32.HI R12, RZ, 0x1e, R12 ;  /* 0x0000001eff0c7819 */ /* 0x000fe2000001160c */
[----:B------:R-:W1:Y:S01]  /*00c0*/  LDCU.64 UR4, c[0x0][0x358] ;  /* 0x00006b00ff0477ac */ /* 0x000e620008000a00 */
[----:B------:R-:W2:Y:S01]  /*00d0*/  LDCU.64 UR12, c[0x0][0x3a0] ;  /* 0x00007400ff0c77ac */ /* 0x000ea20008000a00 */
[----:B------:R-:W3:Y:S01]  /*00e0*/  LDCU.128 UR8, c[0x0][0x390] ;  /* 0x00007200ff0877ac */ /* 0x000ee20008000c00 */
[----:B0-----:R-:W-:-:S04]  /*00f0*/  IADD3 R10, P0, PT, R2, UR6, RZ ;  /* 0x00000006020a7c10 */ /* 0x001fc8000ff1e0ff */
[----:B------:R-:W-:-:S05]  /*0100*/  IADD3.X R11, PT, PT, R12, UR7, RZ, P0, !PT ;  /* 0x000000070c0b7c10 */ /* 0x000fca00087fe4ff */
[----:B-1----:R-:W4:Y:S01]  /*0110*/  LDG.E R3, desc[UR4][R10.64] ;  /* 0x000000040a037981 */ /* 0x002f22000c1e1900 */
[C---:B--2---:R-:W-:Y:S02]  /*0120*/  IADD3 R8, P1, PT, R2.reuse, UR12, RZ ;  /* 0x0000000c02087c10 */ /* 0x044fe4000ff3e0ff */
[----:B---3--:R-:W-:Y:S02]  /*0130*/  IADD3 R6, P0, PT, R2, UR8, RZ ;  /* 0x0000000802067c10 */ /* 0x008fe4000ff1e0ff */
[----:B------:R-:W-:Y:S02]  /*0140*/  IADD3.X R9, PT, PT, R12, UR13, RZ, P1, !PT ;  /* 0x0000000d0c097c10 */ /* 0x000fe40008ffe4ff */
[----:B------:R-:W-:Y:S02]  /*0150*/  IADD3 R4, P1, PT, R2, UR10, RZ ;  /* 0x0000000a02047c10 */ /* 0x000fe4000ff3e0ff */
[C---:B------:R-:W-:Y:S01]  /*0160*/  IADD3.X R7, PT, PT, R12.reuse, UR9, RZ, P0, !PT ;  /* 0x000000090c077c10 */ /* 0x040fe200087fe4ff */
[----:B------:R-:W2:Y:S01]  /*0170*/  LDG.E R0, desc[UR4][R8.64] ;  /* 0x0000000408007981 */ /* 0x000ea2000c1e1900 */
[----:B------:R-:W-:-:S03]  /*0180*/  IADD3.X R5, PT, PT, R12, UR11, RZ, P1, !PT ;  /* 0x0000000b0c057c10 */ /* 0x000fc60008ffe4ff */
[----:B------:R-:W3:Y:S04]  /*0190*/  LDG.E R13, desc[UR4][R6.64] ;  /* 0x00000004060d7981 */ /* 0x000ee8000c1e1900 */
[----:B------:R-:W3:Y:S01]  /*01a0*/  LDG.E R14, desc[UR4][R4.64] ;  /* 0x00000004040e7981 */ /* 0x000ee2000c1e1900 */
[----:B------:R-:W-:Y:S01]  /*01b0*/  BSSY.RECONVERGENT B0, `(.L_x_0) ;  /* 0x000000d000007945 */ /* 0x000fe20003800200 */
[----:B----4-:R-:W0:Y:S08]  /*01c0*/  MUFU.RCP R16, R3 ;  /* 0x0000000300107308 */ /* 0x010e300000001000 */
[----:B--2---:R-:W1:Y:S01]  /*01d0*/  FCHK P0, R0, R3 ;  /* 0x0000000300007302 */ /* 0x004e620000000000 */
[----:B0-----:R-:W-:Y:S01]  /*01e0*/  FFMA R15, -R3, R16, 1 ;  /* 0x3f800000030f7423 */ /* 0x001fe20000000110 */
[----:B---3--:R-:W-:-:S03]  /*01f0*/  FFMA R13, R14, R3, R13 ;  /* 0x000000030e0d7223 */ /* 0x008fc6000000000d */
[----:B------:R-:W-:-:S04]  /*0200*/  FFMA R15, R16, R15, R16 ;  /* 0x0000000f100f7223 */ /* 0x000fc80000000010 */
[----:B------:R-:W-:-:S04]  /*0210*/  FFMA R16, R0, R15, RZ ;  /* 0x0000000f00107223 */ /* 0x000fc800000000ff */
[----:B------:R-:W-:-:S04]  /*0220*/  FFMA R17, -R3, R16, R0 ;  /* 0x0000001003117223 */ /* 0x000fc80000000100 */
[----:B------:R-:W-:Y:S01]  /*0230*/  FFMA R16, R15, R17, R16 ;  /* 0x000000110f107223 */ /* 0x000fe20000000010 */
[----:B-1----:R-:W-:Y:S06]  /*0240*/  @!P0 BRA `(.L_x_1) ;  /* 0x00000000000c8947 */ /* 0x002fec0003800000 */
[----:B------:R-:W-:-:S07]  /*0250*/  MOV R14, 0x270 ;  /* 0x00000270000e7802 */ /* 0x000fce0000000f00 */
[----:B------:R-:W-:Y:S05]  /*0260*/  CALL.REL.NOINC `($__internal_0_$__cuda_sm3x_div_rn_noftz_f32_slowpath) ;  /* 0x0000000000c87944 */ /* 0x000fea0003c00000 */
[----:B------:R-:W-:-:S07]  /*0270*/  IMAD.MOV.U32 R16, RZ, RZ, R0 ;  /* 0x000000ffff107224 */ /* 0x000fce00078e0000 */
.L_x_1:
[----:B------:R-:W-:Y:S05]  /*0280*/  BSYNC.RECONVERGENT B0 ;  /* 0x0000000000007941 */ /* 0x000fea0003800200 */
.L_x_0:
[----:B------:R-:W0:Y:S01]  /*0290*/  LDCU.64 UR6, c[0x0][0x3a8] ;  /* 0x00007500ff0677ac */ /* 0x000e220008000a00 */
[----:B------:R-:W-:Y:S01]  /*02a0*/  FADD R13, R13, R16 ;  /* 0x000000100d0d7221 */ /* 0x000fe20000000000 */
[----:B------:R-:W1:Y:S01]  /*02b0*/  LDCU.64 UR8, c[0x0][0x380] ;  /* 0x00007000ff0877ac */ /* 0x000e620008000a00 */
[----:B0-----:R-:W-:-:S04]  /*02c0*/  IADD3 R14, P0, PT, R2, UR6, RZ ;  /* 0x00000006020e7c10 */ /* 0x001fc8000ff1e0ff */
[----:B------:R-:W-:-:S05]  /*02d0*/  IADD3.X R15, PT, PT, R12, UR7, RZ, P0, !PT ;  /* 0x000000070c0f7c10 */ /* 0x000fca00087fe4ff */
[----:B------:R0:W-:Y:S01]  /*02e0*/  STG.E desc[UR4][R14.64], R13 ;  /* 0x0000000d0e007986 */ /* 0x0001e2000c101904 */
[----:B-1----:R-:W-:-:S03]  /*02f0*/  IADD3 R16, P0, PT, R2, UR8, RZ ;  /* 0x0000000802107c10 */ /* 0x002fc6000ff1e0ff */
[----:B------:R-:W2:Y:S01]  /*0300*/  LDG.E R3, desc[UR4][R10.64] ;  /* 0x000000040a037981 */ /* 0x000ea2000c1e1900 */
[----:B------:R-:W-:-:S03]  /*0310*/  IADD3.X R17, PT, PT, R12, UR9, RZ, P0, !PT ;  /* 0x000000090c117c10 */ /* 0x000fc600087fe4ff */
[----:B------:R-:W3:Y:S04]  /*0320*/  LDG.E R9, desc[UR4][R8.64] ;  /* 0x0000000408097981 */ /* 0x000ee8000c1e1900 */
[----:B------:R-:W3:Y:S04]  /*0330*/  LDG.E R16, desc[UR4][R16.64] ;  /* 0x0000000410107981 */ /* 0x000ee8000c1e1900 */
[----:B------:R-:W4:Y:S04]  /*0340*/  LDG.E R6, desc[UR4][R6.64] ;  /* 0x0000000406067981 */ /* 0x000f28000c1e1900 */
[----:B------:R-:W4:Y:S01]  /*0350*/  LDG.E R5, desc[UR4][R4.64] ;  /* 0x0000000404057981 */ /* 0x000f22000c1e1900 */
[----:B------:R-:W-:Y:S01]  /*0360*/  BSSY.RECONVERGENT B0, `(.L_x_2) ;  /* 0x000000e000007945 */ /* 0x000fe20003800200 */
[----:B--2---:R-:W1:Y:S01]  /*0370*/  MUFU.RCP R18, R3 ;  /* 0x0000000300127308 */ /* 0x004e620000001000 */
[----:B---3--:R-:W-:-:S07]  /*0380*/  FMUL R0, R16, R9 ;  /* 0x0000000910007220 */ /* 0x008fce0000400000 */
[----:B------:R-:W2:Y:S01]  /*0390*/  FCHK P0, R0, R3 ;  /* 0x0000000300007302 */ /* 0x000ea20000000000 */
[----:B----4-:R-:W-:Y:S01]  /*03a0*/  FFMA R8, R5, R16, R6 ;  /* 0x0000001005087223 */ /* 0x010fe20000000006 */
[----:B-1----:R-:W-:-:S04]  /*03b0*/  FFMA R19, -R3, R18, 1 ;  /* 0x3f80000003137423 */ /* 0x002fc80000000112 */
[----:B------:R-:W-:-:S04]  /*03c0*/  FFMA R19, R18, R19, R18 ;  /* 0x0000001312137223 */ /* 0x000fc80000000012 */
[----:B------:R-:W-:-:S04]  /*03d0*/  FFMA R10, R0, R19, RZ ;  /* 0x00000013000a7223 */ /* 0x000fc800000000ff */
[----:B------:R-:W-:-:S04]  /*03e0*/  FFMA R11, -R3, R10, R0 ;  /* 0x0000000a030b7223 */ /* 0x000fc80000000100 */
[----:B------:R-:W-:Y:S01]  /*03f0*/  FFMA R10, R19, R11, R10 ;  /* 0x0000000b130a7223 */ /* 0x000fe2000000000a */
[----:B0-2---:R-:W-:Y:S06]  /*0400*/  @!P0 BRA `(.L_x_3) ;  /* 0x00000000000c8947 */ /* 0x005fec0003800000 */
[----:B------:R-:W-:-:S07]  /*0410*/  MOV R14, 0x430 ;  /* 0x00000430000e7802 */ /* 0x000fce0000000f00 */
[----:B------:R-:W-:Y:S05]  /*0420*/  CALL.REL.NOINC `($__internal_0_$__cuda_sm3x_div_rn_noftz_f32_slowpath) ;  /* 0x0000000000587944 */ /* 0x000fea0003c00000 */
[----:B------:R-:W-:-:S07]  /*0430*/  IMAD.MOV.U32 R10, RZ, RZ, R0 ;  /* 0x000000ffff0a7224 */ /* 0x000fce00078e0000 */
.L_x_3:
[----:B------:R-:W-:Y:S05]  /*0440*/  BSYNC.RECONVERGENT B0 ;  /* 0x0000000000007941 */ /* 0x000fea0003800200 */
.L_x_2:
[----:B------:R-:W0:Y:S01]  /*0450*/  MUFU.RCP R0, R3 ;  /* 0x0000000300007308 */ /* 0x000e220000001000 */
[----:B------:R-:W-:Y:S07]  /*0460*/  BSSY.RECONVERGENT B0, `(.L_x_4) ;  /* 0x000000c000007945 */ /* 0x000fee0003800200 */
[----:B------:R-:W1:Y:S01]  /*0470*/  FCHK P0, R10, R3 ;  /* 0x000000030a007302 */ /* 0x000e620000000000 */
[----:B0-----:R-:W-:-:S04]  /*0480*/  FFMA R5, -R3, R0, 1 ;  /* 0x3f80000003057423 */ /* 0x001fc80000000100 */
[----:B------:R-:W-:-:S04]  /*0490*/  FFMA R0, R0, R5, R0 ;  /* 0x0000000500007223 */ /* 0x000fc80000000000 */
[----:B------:R-:W-:-:S04]  /*04a0*/  FFMA R5, R0, R10, RZ ;  /* 0x0000000a00057223 */ /* 0x000fc800000000ff */
[----:B------:R-:W-:-:S04]  /*04b0*/  FFMA R4, -R3, R5, R10 ;  /* 0x0000000503047223 */ /* 0x000fc8000000010a */
[----:B------:R-:W-:Y:S01]  /*04c0*/  FFMA R5, R0, R4, R5 ;  /* 0x0000000400057223 */ /* 0x000fe20000000005 */
[----:B-1----:R-:W-:Y:S06]  /*04d0*/  @!P0 BRA `(.L_x_5) ;  /* 0x0000000000108947 */ /* 0x002fec0003800000 */
[----:B------:R-:W-:Y:S01]  /*04e0*/  IMAD.MOV.U32 R0, RZ, RZ, R10 ;  /* 0x000000ffff007224 */ /* 0x000fe200078e000a */
[----:B------:R-:W-:-:S07]  /*04f0*/  MOV R14, 0x510 ;  /* 0x00000510000e7802 */ /* 0x000fce0000000f00 */
[----:B------:R-:W-:Y:S05]  /*0500*/  CALL.REL.NOINC `($__internal_0_$__cuda_sm3x_div_rn_noftz_f32_slowpath) ;  /* 0x0000000000207944 */ /* 0x000fea0003c00000 */
[----:B------:R-:W-:-:S07]  /*0510*/  IMAD.MOV.U32 R5, RZ, RZ, R0 ;  /* 0x000000ffff057224 */ /* 0x000fce00078e0000 */
.L_x_5:
[----:B------:R-:W-:Y:S05]  /*0520*/  BSYNC.RECONVERGENT B0 ;  /* 0x0000000000007941 */ /* 0x000fea0003800200 */
.L_x_4:
[----:B------:R-:W0:Y:S01]  /*0530*/  LDCU.64 UR6, c[0x0][0x3b0] ;  /* 0x00007600ff0677ac */ /* 0x000e220008000a00 */
[----:B------:R-:W-:Y:S01]  /*0540*/  FADD R5, R8, -R5 ;  /* 0x8000000508057221 */ /* 0x000fe20000000000 */
[----:B0-----:R-:W-:-:S04]  /*0550*/  IADD3 R2, P0, PT, R2, UR6, RZ ;  /* 0x0000000602027c10 */ /* 0x001fc8000ff1e0ff */
[----:B------:R-:W-:-:S05]  /*0560*/  IADD3.X R3, PT, PT, R12, UR7, RZ, P0, !PT ;  /* 0x000000070c037c10 */ /* 0x000fca00087fe4ff */
[----:B------:R-:W-:Y:S01]  /*0570*/  STG.E desc[UR4][R2.64], R5 ;  /* 0x0000000502007986 */ /* 0x000fe2000c101904 */
[----:B------:R-:W-:Y:S05]  /*0580*/  EXIT ;  /* 0x000000000000794d */ /* 0x000fea0003800000 */
        .weak           $__internal_0_$__cuda_sm3x_div_rn_noftz_f32_slowpath
        .type           $__internal_0_$__cuda_sm3x_div_rn_noftz_f32_slowpath,@function
        .size           $__internal_0_$__cuda_sm3x_div_rn_noftz_f32_slowpath,(.L_x_18 - $__internal_0_$__cuda_sm3x_div_rn_noftz_f32_slowpath)
$__internal_0_$__cuda_sm3x_div_rn_noftz_f32_slowpath:
[--C-:B------:R-:W-:Y:S01]  /*0590*/  SHF.R.U32.HI R15, RZ, 0x17, R3.reuse ;  /* 0x00000017ff0f7819 */ /* 0x100fe20000011603 */
[----:B------:R-:W-:Y:S01]  /*05a0*/  BSSY.RECONVERGENT B1, `(.L_x_6) ;  /* 0x0000063000017945 */ /* 0x000fe20003800200 */
[----:B------:R-:W-:Y:S01]  /*05b0*/  SHF.R.U32.HI R16, RZ, 0x17, R0 ;  /* 0x00000017ff107819 */ /* 0x000fe20000011600 */
[----:B------:R-:W-:Y:S01]  /*05c0*/  IMAD.MOV.U32 R17, RZ, RZ, R3 ;  /* 0x000000ffff117224 */ /* 0x000fe200078e0003 */
[----:B------:R-:W-:Y:S02]  /*05d0*/  LOP3.LUT R15, R15, 0xff, RZ, 0xc0, !PT ;  /* 0x000000ff0f0f7812 */ /* 0x000fe400078ec0ff */
[----:B------:R-:W-:-:S03]  /*05e0*/  LOP3.LUT R20, R16, 0xff, RZ, 0xc0, !PT ;  /* 0x000000ff10147812 */ /* 0x000fc600078ec0ff */
[----:B------:R-:W-:Y:S02]  /*05f0*/  VIADD R19, R15, 0xffffffff ;  /* 0xffffffff0f137836 */ /* 0x000fe40000000000 */
[----:B------:R-:W-:-:S03]  /*0600*/  VIADD R18, R20, 0xffffffff ;  /* 0xffffffff14127836 */ /* 0x000fc60000000000 */
[----:B------:R-:W-:-:S04]  /*0610*/  ISETP.GT.U32.AND P0, PT, R19, 0xfd, PT ;  /* 0x000000fd1300780c */ /* 0x000fc80003f04070 */
[----:B------:R-:W-:-:S13]  /*0620*/  ISETP.GT.U32.OR P0, PT, R18, 0xfd, P0 ;  /* 0x000000fd1200780c */ /* 0x000fda0000704470 */
[----:B------:R-:W-:Y:S01]  /*0630*/  @!P0 IMAD.MOV.U32 R16, RZ, RZ, RZ ;  /* 0x000000ffff108224 */ /* 0x000fe200078e00ff */
[----:B------:R-:W-:Y:S06]  /*0640*/  @!P0 BRA `(.L_x_7) ;  /* 0x00000000005c8947 */ /* 0x000fec0003800000 */
[----:B------:R-:W-:Y:S02]  /*0650*/  FSETP.GTU.FTZ.AND P0, PT, |R0|, +INF , PT ;  /* 0x7f8000000000780b */ /* 0x000fe40003f1c200 */
[----:B------:R-:W-:-:S04]  /*0660*/  FSETP.GTU.FTZ.AND P1, PT, |R3|, +INF , PT ;  /* 0x7f8000000300780b */ /* 0x000fc80003f3c200 */
[----:B------:R-:W-:-:S13]  /*0670*/  PLOP3.LUT P0, PT, P0, P1, PT, 0xf8, 0x8f ;  /* 0x00000000008f781c */ /* 0x000fda0000703f70 */
[----:B------:R-:W-:Y:S05]  /*0680*/  @P0 BRA `(.L_x_8) ;  /* 0x00000004004c0947 */ /* 0x000fea0003800000 */
[----:B------:R-:W-:-:S13]  /*0690*/  LOP3.LUT P0, RZ, R17, 0x7fffffff, R0, 0xc8, !PT ;  /* 0x7fffffff11ff7812 */ /* 0x000fda000780c800 */
[----:B------:R-:W-:Y:S05]  /*06a0*/  @!P0 BRA `(.L_x_9) ;  /* 0x00000004003c8947 */ /* 0x000fea0003800000 */
[C---:B------:R-:W-:Y:S02]  /*06b0*/  FSETP.NEU.FTZ.AND P2, PT, |R0|.reuse, +INF , PT ;  /* 0x7f8000000000780b */ /* 0x040fe40003f5d200 */
[----:B------:R-:W-:Y:S02]  /*06c0*/  FSETP.NEU.FTZ.AND P1, PT, |R3|, +INF , PT ;  /* 0x7f8000000300780b */ /* 0x000fe40003f3d200 */
[----:B------:R-:W-:-:S11]  /*06d0*/  FSETP.NEU.FTZ.AND P0, PT, |R0|, +INF , PT ;  /* 0x7f8000000000780b */ /* 0x000fd60003f1d200 */
[----:B------:R-:W-:Y:S05]  /*06e0*/  @!P1 BRA !P2, `(.L_x_9) ;  /* 0x00000004002c9947 */ /* 0x000fea0005000000 */
[----:B------:R-:W-:-:S04]  /*06f0*/  LOP3.LUT P2, RZ, R0, 0x7fffffff, RZ, 0xc0, !PT ;  /* 0x7fffffff00ff7812 */ /* 0x000fc8000784c0ff */
[----:B------:R-:W-:-:S13]  /*0700*/  PLOP3.LUT P1, PT, P1, P2, PT, 0x2f, 0xf2 ;  /* 0x0000000000f2781c */ /* 0x000fda0000f24577 */
[----:B------:R-:W-:Y:S05]  /*0710*/  @P1 BRA `(.L_x_10) ;  /* 0x0000000400181947 */ /* 0x000fea0003800000 */
[----:B------:R-:W-:-:S04]  /*0720*/  LOP3.LUT P1, RZ, R17, 0x7fffffff, RZ, 0xc0, !PT ;  /* 0x7fffffff11ff7812 */ /* 0x000fc8000782c0ff */
[----:B------:R-:W-:-:S13]  /*0730*/  PLOP3.LUT P0, PT, P0, P1, PT, 0x2f, 0xf2 ;  /* 0x0000000000f2781c */ /* 0x000fda0000702577 */
[----:B------:R-:W-:Y:S05]  /*0740*/  @P0 BRA `(.L_x_11) ;  /* 0x0000000400000947 */ /* 0x000fea0003800000 */
[----:B------:R-:W-:Y:S02]  /*0750*/  ISETP.GE.AND P0, PT, R18, RZ, PT ;  /* 0x000000ff1200720c */ /* 0x000fe40003f06270 */
[----:B------:R-:W-:-:S11]  /*0760*/  ISETP.GE.AND P1, PT, R19, RZ, PT ;  /* 0x000000ff1300720c */ /* 0x000fd60003f26270 */
[----:B------:R-:W-:Y:S02]  /*0770*/  @P0 IMAD.MOV.U32 R16, RZ, RZ, RZ ;  /* 0x000000ffff100224 */ /* 0x000fe400078e00ff */
[----:B------:R-:W-:Y:S01]  /*0780*/  @!P0 FFMA R0, R0, 1.84467440737095516160e+19, RZ ;  /* 0x5f80000000008823 */ /* 0x000fe200000000ff */
[----:B------:R-:W-:Y:S02]  /*0790*/  @!P0 IMAD.MOV.U32 R16, RZ, RZ, -0x40 ;  /* 0xffffffc0ff108424 */ /* 0x000fe400078e00ff */
[----:B------:R-:W-:Y:S02]  /*07a0*/  @!P1 FFMA R17, R3, 1.84467440737095516160e+19, RZ ;  /* 0x5f80000003119823 */ /* 0x000fe400000000ff */
[----:B------:R-:W-:-:S07]  /*07b0*/  @!P1 VIADD R16, R16, 0x40 ;  /* 0x0000004010109836 */ /* 0x000fce0000000000 */
.L_x_7:
[----:B------:R-:W-:Y:S01]  /*07c0*/  LEA R18, R15, 0xc0800000, 0x17 ;  /* 0xc08000000f127811 */ /* 0x000fe200078eb8ff */
[----:B------:R-:W-:Y:S01]  /*07d0*/  VIADD R20, R20, 0xffffff81 ;  /* 0xffffff8114147836 */ /* 0x000fe20000000000 */
[----:B------:R-:W-:Y:S03]  /*07e0*/  BSSY.RECONVERGENT B2, `(.L_x_12) ;  /* 0x0000035000027945 */ /* 0x000fe60003800200 */
[----:B------:R-:W-:Y:S02]  /*07f0*/  IMAD.IADD R21, R17, 0x1, -R18 ;  /* 0x0000000111157824 */ /* 0x000fe400078e0a12 */
[C---:B------:R-:W-:Y:S02]  /*0800*/  IMAD R0, R20.reuse, -0x800000, R0 ;  /* 0xff80000014007824 */ /* 0x040fe400078e0200 */
[----:B------:R0:W1:Y:S01]  /*0810*/  MUFU.RCP R17, R21 ;  /* 0x0000001500117308 */ /* 0x0000620000001000 */
[----:B------:R-:W-:Y:S01]  /*0820*/  FADD.FTZ R19, -R21, -RZ ;  /* 0x800000ff15137221 */ /* 0x000fe20000010100 */
[----:B0-----:R-:W-:-:S05]  /*0830*/  IADD3 R21, PT, PT, R20, 0x7f, -R15 ;  /* 0x0000007f14157810 */ /* 0x001fca0007ffe80f */
[----:B------:R-:W-:Y:S02]  /*0840*/  IMAD.IADD R21, R21, 0x1, R16 ;  /* 0x0000000115157824 */ /* 0x000fe400078e0210 */
[----:B-1----:R-:W-:-:S04]  /*0850*/  FFMA R18, R17, R19, 1 ;  /* 0x3f80000011127423 */ /* 0x002fc80000000013 */
[----:B------:R-:W-:-:S04]  /*0860*/  FFMA R17, R17, R18, R17 ;  /* 0x0000001211117223 */ /* 0x000fc80000000011 */
[----:B------:R-:W-:-:S04]  /*0870*/  FFMA R18, R0, R17, RZ ;  /* 0x0000001100127223 */ /* 0x000fc800000000ff */
[----:B------:R-:W-:-:S04]  /*0880*/  FFMA R22, R19, R18, R0 ;  /* 0x0000001213167223 */ /* 0x000fc80000000000 */
[----:B------:R-:W-:-:S04]  /*0890*/  FFMA R18, R17, R22, R18 ;  /* 0x0000001611127223 */ /* 0x000fc80000000012 */
[----:B------:R-:W-:-:S04]  /*08a0*/  FFMA R19, R19, R18, R0 ;  /* 0x0000001213137223 */ /* 0x000fc80000000000 */
[----:B------:R-:W-:-:S05]  /*08b0*/  FFMA R0, R17, R19, R18 ;  /* 0x0000001311007223 */ /* 0x000fca0000000012 */
[----:B------:R-:W-:-:S04]  /*08c0*/  SHF.R.U32.HI R15, RZ, 0x17, R0 ;  /* 0x00000017ff0f7819 */ /* 0x000fc80000011600 */
[----:B------:R-:W-:-:S05]  /*08d0*/  LOP3.LUT R15, R15, 0xff, RZ, 0xc0, !PT ;  /* 0x000000ff0f0f7812 */ /* 0x000fca00078ec0ff */
[----:B------:R-:W-:-:S04]  /*08e0*/  IMAD.IADD R20, R15, 0x1, R21 ;  /* 0x000000010f147824 */ /* 0x000fc800078e0215 */
[----:B------:R-:W-:-:S05]  /*08f0*/  VIADD R15, R20, 0xffffffff ;  /* 0xffffffff140f7836 */ /* 0x000fca0000000000 */
[----:B------:R-:W-:-:S13]  /*0900*/  ISETP.GE.U32.AND P0, PT, R15, 0xfe, PT ;  /* 0x000000fe0f00780c */ /* 0x000fda0003f06070 */
[----:B------:R-:W-:Y:S05]  /*0910*/  @!P0 BRA `(.L_x_13) ;  /* 0x0000000000808947 */ /* 0x000fea0003800000 */
[----:B------:R-:W-:-:S13]  /*0920*/  ISETP.GT.AND P0, PT, R20, 0xfe, PT ;  /* 0x000000fe1400780c */ /* 0x000fda0003f04270 */
[----:B------:R-:W-:Y:S05]  /*0930*/  @P0 BRA `(.L_x_14) ;  /* 0x00000000006c0947 */ /* 0x000fea0003800000 */
[----:B------:R-:W-:-:S13]  /*0940*/  ISETP.GE.AND P0, PT, R20, 0x1, PT ;  /* 0x000000011400780c */ /* 0x000fda0003f06270 */
[----:B------:R-:W-:Y:S05]  /*0950*/  @P0 BRA `(.L_x_15) ;  /* 0x0000000000740947 */ /* 0x000fea0003800000 */
[----:B------:R-:W-:Y:S02]  /*0960*/  ISETP.GE.AND P0, PT, R20, -0x18, PT ;  /* 0xffffffe81400780c */ /* 0x000fe40003f06270 */
[----:B------:R-:W-:-:S11]  /*0970*/  LOP3.LUT R0, R0, 0x80000000, RZ, 0xc0, !PT ;  /* 0x8000000000007812 */ /* 0x000fd600078ec0ff */
[----:B------:R-:W-:Y:S05]  /*0980*/  @!P0 BRA `(.L_x_15) ;  /* 0x0000000000688947 */ /* 0x000fea0003800000 */
[-CC-:B------:R-:W-:Y:S01]  /*0990*/  FFMA.RZ R15, R17, R19.reuse, R18.reuse ;  /* 0x00000013110f7223 */ /* 0x180fe2000000c012 */
[C---:B------:R-:W-:Y:S02]  /*09a0*/  ISETP.NE.AND P2, PT, R20.reuse, RZ, PT ;  /* 0x000000ff1400720c */ /* 0x040fe40003f45270 */
[C---:B------:R-:W-:Y:S02]  /*09b0*/  ISETP.NE.AND P1, PT, R20.reuse, RZ, PT ;  /* 0x000000ff1400720c */ /* 0x040fe40003f25270 */
[----:B------:R-:W-:Y:S01]  /*09c0*/  LOP3.LUT R16, R15, 0x7fffff, RZ, 0xc0, !PT ;  /* 0x007fffff0f107812 */ /* 0x000fe200078ec0ff */
[CCC-:B------:R-:W-:Y:S01]  /*09d0*/  FFMA.RP R15, R17.reuse, R19.reuse, R18.reuse ;  /* 0x00000013110f7223 */ /* 0x1c0fe20000008012 */
[----:B------:R-:W-:Y:S01]  /*09e0*/  FFMA.RM R18, R17, R19, R18 ;  /* 0x0000001311127223 */ /* 0x000fe20000004012 */
[----:B------:R-:W-:Y:S01]  /*09f0*/  VIADD R17, R20, 0x20 ;  /* 0x0000002014117836 */ /* 0x000fe20000000000 */
[----:B------:R-:W-:Y:S01]  /*0a00*/  LOP3.LUT R16, R16, 0x800000, RZ, 0xfc, !PT ;  /* 0x0080000010107812 */ /* 0x000fe200078efcff */
[----:B------:R-:W-:-:S02]  /*0a10*/  IMAD.MOV R19, RZ, RZ, -R20 ;  /* 0x000000ffff137224 */ /* 0x000fc400078e0a14 */
[----:B------:R-:W-:Y:S02]  /*0a20*/  FSETP.NEU.FTZ.AND P0, PT, R15, R18, PT ;  /* 0x000000120f00720b */ /* 0x000fe40003f1d000 */
[----:B------:R-:W-:Y:S02]  /*0a30*/  SHF.L.U32 R17, R16, R17, RZ ;  /* 0x0000001110117219 */ /* 0x000fe400000006ff */
[----:B------:R-:W-:Y:S02]  /*0a40*/  SEL R15, R19, RZ, P2 ;  /* 0x000000ff130f7207 */ /* 0x000fe40001000000 */
[----:B------:R-:W-:Y:S02]  /*0a50*/  ISETP.NE.AND P1, PT, R17, RZ, P1 ;  /* 0x000000ff1100720c */ /* 0x000fe40000f25270 */
[----:B------:R-:W-:Y:S02]  /*0a60*/  SHF.R.U32.HI R15, RZ, R15, R16 ;  /* 0x0000000fff0f7219 */ /* 0x000fe40000011610 */
[----:B------:R-:W-:-:S02]  /*0a70*/  PLOP3.LUT P0, PT, P0, P1, PT, 0xf8, 0x8f ;  /* 0x00000000008f781c */ /* 0x000fc40000703f70 */
[----:B------:R-:W-:Y:S02]  /*0a80*/  SHF.R.U32.HI R17, RZ, 0x1, R15 ;  /* 0x00000001ff117819 */ /* 0x000fe4000001160f */
[----:B------:R-:W-:-:S04]  /*0a90*/  SEL R16, RZ, 0x1, !P0 ;  /* 0x00000001ff107807 */ /* 0x000fc80004000000 */
[----:B------:R-:W-:-:S04]  /*0aa0*/  LOP3.LUT R16, R16, 0x1, R17, 0xf8, !PT ;  /* 0x0000000110107812 */ /* 0x000fc800078ef811 */
[----:B------:R-:W-:-:S05]  /*0ab0*/  LOP3.LUT R16, R16, R15, RZ, 0xc0, !PT ;  /* 0x0000000f10107212 */ /* 0x000fca00078ec0ff */
[----:B------:R-:W-:-:S05]  /*0ac0*/  IMAD.IADD R17, R17, 0x1, R16 ;  /* 0x0000000111117824 */ /* 0x000fca00078e0210 */
[----:B------:R-:W-:Y:S01]  /*0ad0*/  LOP3.LUT R0, R17, R0, RZ, 0xfc, !PT ;  /* 0x0000000011007212 */ /* 0x000fe200078efcff */
[----:B------:R-:W-:Y:S06]  /*0ae0*/  BRA `(.L_x_15) ;  /* 0x0000000000107947 */ /* 0x000fec0003800000 */
.L_x_14:
[----:B------:R-:W-:-:S04]  /*0af0*/  LOP3.LUT R0, R0, 0x80000000, RZ, 0xc0, !PT ;  /* 0x8000000000007812 */ /* 0x000fc800078ec0ff */
[----:B------:R-:W-:Y:S01]  /*0b00*/  LOP3.LUT R0, R0, 0x7f800000, RZ, 0xfc, !PT ;  /* 0x7f80000000007812 */ /* 0x000fe200078efcff */
[----:B------:R-:W-:Y:S06]  /*0b10*/  BRA `(.L_x_15) ;  /* 0x0000000000047947 */ /* 0x000fec0003800000 */
.L_x_13:
[----:B------:R-:W-:-:S07]  /*0b20*/  IMAD R0, R21, 0x800000, R0 ;  /* 0x0080000015007824 */ /* 0x000fce00078e0200 */
.L_x_15:
[----:B------:R-:W-:Y:S05]  /*0b30*/  BSYNC.RECONVERGENT B2 ;  /* 0x0000000000027941 */ /* 0x000fea0003800200 */
.L_x_12:
[----:B------:R-:W-:Y:S05]  /*0b40*/  BRA `(.L_x_16) ;  /* 0x0000000000207947 */ /* 0x000fea0003800000 */
.L_x_11:
[----:B------:R-:W-:-:S04]  /*0b50*/  LOP3.LUT R0, R17, 0x80000000, R0, 0x48, !PT ;  /* 0x8000000011007812 */ /* 0x000fc800078e4800 */
[----:B------:R-:W-:Y:S01]  /*0b60*/  LOP3.LUT R0, R0, 0x7f800000, RZ, 0xfc, !PT ;  /* 0x7f80000000007812 */ /* 0x000fe200078efcff */
[----:B------:R-:W-:Y:S06]  /*0b70*/  BRA `(.L_x_16) ;  /* 0x0000000000147947 */ /* 0x000fec0003800000 */
.L_x_10:
[----:B------:R-:W-:Y:S01]  /*0b80*/  LOP3.LUT R0, R17, 0x80000000, R0, 0x48, !PT ;  /* 0x8000000011007812 */ /* 0x000fe200078e4800 */
[----:B------:R-:W-:Y:S06]  /*0b90*/  BRA `(.L_x_16) ;  /* 0x00000000000c7947 */ /* 0x000fec0003800000 */
.L_x_9:
[----:B------:R-:W0:Y:S01]  /*0ba0*/  MUFU.RSQ R0, -QNAN ;  /* 0xffc0000000007908 */ /* 0x000e220000001400 */
[----:B------:R-:W-:Y:S05]  /*0bb0*/  BRA `(.L_x_16) ;  /* 0x0000000000047947 */ /* 0x000fea0003800000 */
.L_x_8:
[----:B------:R-:W-:-:S07]  /*0bc0*/  FADD.FTZ R0, R0, R3 ;  /* 0x0000000300007221 */ /* 0x000fce0000010000 */
.L_x_16:
[----:B------:R-:W-:Y:S05]  /*0bd0*/  BSYNC.RECONVERGENT B1 ;  /* 0x0000000000017941 */ /* 0x000fea0003800200 */
.L_x_6:
[----:B------:R-:W-:-:S04]  /*0be0*/  IMAD.MOV.U32 R15, RZ, RZ, 0x0 ;  /* 0x00000000ff0f7424 */ /* 0x000fc800078e00ff */
[----:B0-----:R-:W-:Y:S05]  /*0bf0*/  RET.REL.NODEC R14 `(_Z26CustomAddMulDivBpropKernelPfS_S_S_S_S_S_m) ;  /* 0xfffffff40e007950 */ /* 0x001fea0003c3ffff */
.L_x_17:
[----:B------:R-:W-:-:S00]  /*0c00*/  BRA `(.L_x_17) ;  /* 0xfffffffc00fc7947 */ /* 0x000fc0000383ffff */
[----:B------:R-:W-:-:S00]  /*0c10*/  NOP ;  /* 0x0000000000007918 */ /* 0x000fc00000000000 */
        /* <DEDUP_REMOVED lines=14> */
.L_x_18:


//--------------------- .nv.shared.reserved.0     --------------------------
	.section	.nv.shared.reserved.0,"aw",@nobits
	.weak		__nv_reservedSMEM_offset_0_alias
	.size		__nv_reservedSMEM_offset_0_alias, 0, 64
	.other		__nv_reservedSMEM_offset_0_alias,@"STO_CUDA_RESERVED_SHARED STV_DEFAULT"
__nv_reservedSMEM_offset_0_alias:
	.zero		0
	.zero		64


//--------------------- .nv.constant0._Z26CustomAddMulDivBpropKernelPfS_S_S_S_S_S_m --------------------------
	.section	.nv.constant0._Z26CustomAddMulDivBpropKernelPfS_S_S_S_S_S_m,"a",@progbits
	.sectionflags	@""
	.align	4
.nv.constant0._Z26CustomAddMulDivBpropKernelPfS_S_S_S_S_S_m:
	.zero		960


//--------------------- SYMBOLS --------------------------

	.type		.nv.reservedSmem.offset0,@object
	.size		.nv.reservedSmem.offset0,0x4
